	.headerflags	@"EF_CUDA_TEXMODE_UNIFIED EF_CUDA_64BIT_ADDRESS EF_CUDA_SM80 EF_CUDA_VIRTUAL_SM(EF_CUDA_SM80)"
	.elftype	@"ET_EXEC"


//--------------------- .nv.info                  --------------------------
	.section	.nv.info,"",@"SHT_CUDA_INFO"
	.align	4


	//----- nvinfo : EIATTR_REGCOUNT
	.align		4
        /*0000*/ 	.byte	0x04, 0x2f
        /*0002*/ 	.short	(.L_1 - .L_0)
	.align		4
.L_0:
        /*0004*/ 	.word	index@(candidate0)
        /*0008*/ 	.word	0x0000002f


	//----- nvinfo : EIATTR_MAX_STACK_SIZE
	.align		4
.L_1:
        /*000c*/ 	.byte	0x04, 0x23
        /*000e*/ 	.short	(.L_3 - .L_2)
	.align		4
.L_2:
        /*0010*/ 	.word	index@(candidate0)
        /*0014*/ 	.word	0x00000000


	//----- nvinfo : EIATTR_MIN_STACK_SIZE
	.align		4
.L_3:
        /*0018*/ 	.byte	0x04, 0x12
        /*001a*/ 	.short	(.L_5 - .L_4)
	.align		4
.L_4:
        /*001c*/ 	.word	index@(candidate0)
        /*0020*/ 	.word	0x00000000


	//----- nvinfo : EIATTR_FRAME_SIZE
	.align		4
.L_5:
        /*0024*/ 	.byte	0x04, 0x11
        /*0026*/ 	.short	(.L_7 - .L_6)
	.align		4
.L_6:
        /*0028*/ 	.word	index@(candidate0)
        /*002c*/ 	.word	0x00000000
.L_7:


//--------------------- .nv.info.candidate0       --------------------------
	.section	.nv.info.candidate0,"",@"SHT_CUDA_INFO"
	.align	4


	//----- nvinfo : EIATTR_CUDA_API_VERSION
	.align		4
        /*0000*/ 	.byte	0x04, 0x37
        /*0002*/ 	.short	(.L_9 - .L_8)
.L_8:
        /*0004*/ 	.word	0x00000075


	//----- nvinfo : EIATTR_SW2861232_WAR
	.align		4
.L_9:
        /*0008*/ 	.byte	0x01, 0x35
	.zero		2


	//----- nvinfo : EIATTR_PARAM_CBANK
	.align		4
        /*000c*/ 	.byte	0x04, 0x0a
        /*000e*/ 	.short	(.L_11 - .L_10)
	.align		4
.L_10:
        /*0010*/ 	.word	index@(.nv.constant0.candidate0)
        /*0014*/ 	.short	0x0160
        /*0016*/ 	.short	0x0018


	//----- nvinfo : EIATTR_CBANK_PARAM_SIZE
	.align		4
.L_11:
        /*0018*/ 	.byte	0x03, 0x19
        /*001a*/ 	.short	0x0018


	//----- nvinfo : EIATTR_KPARAM_INFO
	.align		4
        /*001c*/ 	.byte	0x04, 0x17
        /*001e*/ 	.short	(.L_13 - .L_12)
.L_12:
        /*0020*/ 	.word	0x00000000
        /*0024*/ 	.short	0x0002
        /*0026*/ 	.short	0x0010
        /*0028*/ 	.byte	0x00, 0xf0, 0x21, 0x00


	//----- nvinfo : EIATTR_KPARAM_INFO
	.align		4
.L_13:
        /*002c*/ 	.byte	0x04, 0x17
        /*002e*/ 	.short	(.L_15 - .L_14)
.L_14:
        /*0030*/ 	.word	0x00000000
        /*0034*/ 	.short	0x0001
        /*0036*/ 	.short	0x0008
        /*0038*/ 	.byte	0x00, 0xf0, 0x21, 0x00


	//----- nvinfo : EIATTR_KPARAM_INFO
	.align		4
.L_15:
        /*003c*/ 	.byte	0x04, 0x17
        /*003e*/ 	.short	(.L_17 - .L_16)
.L_16:
        /*0040*/ 	.word	0x00000000
        /*0044*/ 	.short	0x0000
        /*0046*/ 	.short	0x0000
        /*0048*/ 	.byte	0x00, 0xf0, 0x21, 0x00


	//----- nvinfo : EIATTR_MAXREG_COUNT
	.align		4
.L_17:
        /*004c*/ 	.byte	0x03, 0x1b
        /*004e*/ 	.short	0x00ff


	//----- nvinfo : EIATTR_EXIT_INSTR_OFFSETS
	.align		4
        /*0050*/ 	.byte	0x04, 0x1c
        /*0052*/ 	.short	(.L_19 - .L_18)


	//   ....[0]....
.L_18:
        /*0054*/ 	.word	0x000011b0


	//----- nvinfo : EIATTR_MAX_THREADS
	.align		4
.L_19:
        /*0058*/ 	.byte	0x04, 0x05
        /*005a*/ 	.short	(.L_21 - .L_20)
.L_20:
        /*005c*/ 	.word	0x00000070
        /*0060*/ 	.word	0x00000001
        /*0064*/ 	.word	0x00000001
.L_21:


//--------------------- .nv.rel.action            --------------------------
	.section	.nv.rel.action,"",@"SHT_CUDA_RELOCINFO"
	.align	8
	.sectionentsize	8
        /*0000*/ 	.byte	0x4b, 0x00, 0x00, 0x00, 0x00, 0x00, 0x00, 0x00, 0x00, 0x02, 0x02, 0x08, 0x10, 0x0a, 0x2f, 0x22
        /* <DEDUP_REMOVED lines=13> */


//--------------------- .nv.constant0.candidate0  --------------------------
	.section	.nv.constant0.candidate0,"a",@progbits
	.align	4
.nv.constant0.candidate0:
	.zero		376


//--------------------- .text.candidate0          --------------------------
	.section	.text.candidate0,"ax",@progbits
	.sectionflags	@"SHF_BARRIERS=1"
	.sectioninfo	@"SHI_REGISTERS=47"
	.align	128
        .global         candidate0
        .type           candidate0,@function
        .size           candidate0,(.L_x_2 - candidate0)
        .other          candidate0,@"STO_CUDA_ENTRY STV_DEFAULT"
candidate0:
.text.candidate0:
[----:B------:R-:W-:-:S02]  /*0000*/  MOV R1, c[0x0][0x28] ;  /* 0x00000a0000017a02 */ /* 0x000fc40000000f00 */
[----:B------:R-:W0:Y:S01]  /*0010*/  S2R R35, SR_CTAID.X ;  /* 0x0000000000237919 */ /* 0x000e220000002500 */
[----:B------:R-:W-:Y:S01]  /*0020*/  HFMA2.MMA R34, -RZ, RZ, 0, 0 ;  /* 0x00000000ff227435 */ /* 0x000fe200000001ff */
[----:B------:R-:W-:Y:S01]  /*0030*/  MOV R30, RZ ;  /* 0x000000ff001e7202 */ /* 0x000fe20000000f00 */
[----:B------:R-:W-:Y:S01]  /*0040*/  HFMA2.MMA R36, -RZ, RZ, 0, 2.384185791015625e-07 ;  /* 0x00000004ff247435 */ /* 0x000fe200000001ff */
[----:B------:R-:W1:Y:S01]  /*0050*/  S2R R31, SR_TID.X ;  /* 0x00000000001f7919 */ /* 0x000e620000002100 */
[----:B------:R-:W-:Y:S01]  /*0060*/  HFMA2.MMA R21, -RZ, RZ, 0, 0 ;  /* 0x00000000ff157435 */ /* 0x000fe200000001ff */
[----:B------:R-:W-:Y:S01]  /*0070*/  MOV R23, RZ ;  /* 0x000000ff00177202 */ /* 0x000fe20000000f00 */
[----:B------:R-:W-:Y:S01]  /*0080*/  HFMA2.MMA R41, -RZ, RZ, 0, 0 ;  /* 0x00000000ff297435 */ /* 0x000fe200000001ff */
[----:B------:R-:W-:Y:S01]  /*0090*/  MOV R43, RZ ;  /* 0x000000ff002b7202 */ /* 0x000fe20000000f00 */
[----:B------:R-:W-:Y:S02]  /*00a0*/  ULDC.64 UR4, c[0x0][0x118] ;  /* 0x0000460000047ab9 */ /* 0x000fe40000000a00 */
[----:B0-----:R-:W-:Y:S01]  /*00b0*/  IMAD.HI R34, R35, -0x6db6db6d, R34 ;  /* 0x9249249323227827 */ /* 0x001fe200078e0222 */
[----:B-1----:R-:W-:-:S03]  /*00c0*/  SHF.L.U32 R2, R31, 0x4, RZ ;  /* 0x000000041f027819 */ /* 0x002fc600000006ff */
[C---:B------:R-:W-:Y:S01]  /*00d0*/  IMAD.HI R32, R31.reuse, -0x6db6db6d, R30 ;  /* 0x924924931f207827 */ /* 0x040fe200078e021e */
[----:B------:R-:W-:Y:S02]  /*00e0*/  SHF.R.U32.HI R3, RZ, 0x1f, R34 ;  /* 0x0000001fff037819 */ /* 0x000fe40000011622 */
[----:B------:R-:W-:Y:S02]  /*00f0*/  LOP3.LUT R5, R2, 0xfffffe00, RZ, 0xc0, !PT ;  /* 0xfffffe0002057812 */ /* 0x000fe400078ec0ff */
[----:B------:R-:W-:Y:S02]  /*0100*/  LEA.HI.SX32 R34, R34, R3, 0x1e ;  /* 0x0000000322227211 */ /* 0x000fe400078ff2ff */
[----:B------:R-:W-:Y:S02]  /*0110*/  IADD3 R4, R2, 0x1500, RZ ;  /* 0x0000150002047810 */ /* 0x000fe40007ffe0ff */
[----:B------:R-:W-:Y:S01]  /*0120*/  LOP3.LUT R0, R31, 0x1f, RZ, 0xc0, !PT ;  /* 0x0000001f1f007812 */ /* 0x000fe200078ec0ff */
[C---:B------:R-:W-:Y:S01]  /*0130*/  IMAD R33, R34.reuse, -0x7, R35 ;  /* 0xfffffff922217824 */ /* 0x040fe200078e0223 */
[----:B------:R-:W-:-:S02]  /*0140*/  LEA R5, R34, R5, 0xd ;  /* 0x0000000522057211 */ /* 0x000fc400078e68ff */
[----:B------:R-:W-:Y:S01]  /*0150*/  SHF.R.U32.HI R7, RZ, 0x1f, R32 ;  /* 0x0000001fff077819 */ /* 0x000fe20000011620 */
[----:B------:R-:W-:Y:S01]  /*0160*/  IMAD R33, R33, 0x1c, RZ ;  /* 0x0000001c21217824 */ /* 0x000fe200078e02ff */
[----:B------:R-:W-:Y:S02]  /*0170*/  IADD3 R3, R31, 0x10, RZ ;  /* 0x000000101f037810 */ /* 0x000fe40007ffe0ff */
[----:B------:R-:W-:Y:S02]  /*0180*/  IADD3 R2, R2, 0x700, RZ ;  /* 0x0000070002027810 */ /* 0x000fe40007ffe0ff */
[----:B------:R-:W-:Y:S02]  /*0190*/  LOP3.LUT R9, R4, 0xfffffe00, RZ, 0xc0, !PT ;  /* 0xfffffe0004097812 */ /* 0x000fe400078ec0ff */
[----:B------:R-:W-:Y:S02]  /*01a0*/  IADD3 R5, R0, R5, RZ ;  /* 0x0000000500057210 */ /* 0x000fe40007ffe0ff */
[----:B------:R-:W-:-:S02]  /*01b0*/  LEA.HI.SX32 R0, R32, R7, 0x1e ;  /* 0x0000000720007211 */ /* 0x000fc400078ff2ff */
[----:B------:R-:W-:Y:S02]  /*01c0*/  LOP3.LUT R3, R3, 0x1f, RZ, 0xc0, !PT ;  /* 0x0000001f03037812 */ /* 0x000fe400078ec0ff */
[----:B------:R-:W-:Y:S01]  /*01d0*/  LOP3.LUT R11, R2, 0xfffffe00, RZ, 0xc0, !PT ;  /* 0xfffffe00020b7812 */ /* 0x000fe200078ec0ff */
[----:B------:R-:W-:Y:S01]  /*01e0*/  IMAD R2, R0, -0x7, R31 ;  /* 0xfffffff900027824 */ /* 0x000fe200078e021f */
[C---:B------:R-:W-:Y:S02]  /*01f0*/  LEA R4, R34.reuse, R9, 0xd ;  /* 0x0000000922047211 */ /* 0x040fe400078e68ff */
[----:B------:R-:W-:Y:S02]  /*0200*/  LEA R8, R34, R11, 0xd ;  /* 0x0000000b22087211 */ /* 0x000fe400078e68ff */
[----:B------:R-:W-:Y:S01]  /*0210*/  IADD3 R6, R3, R4, RZ ;  /* 0x0000000403067210 */ /* 0x000fe20007ffe0ff */
[----:B------:R-:W-:Y:S01]  /*0220*/  IMAD.WIDE R4, R5, R36, c[0x0][0x168] ;  /* 0x00005a0005047625 */ /* 0x000fe200078e0224 */
[----:B------:R-:W-:-:S02]  /*0230*/  LEA R9, R2, R33, 0x2 ;  /* 0x0000002102097211 */ /* 0x000fc400078e10ff */
[----:B------:R-:W-:Y:S01]  /*0240*/  IADD3 R8, R3, R8, RZ ;  /* 0x0000000803087210 */ /* 0x000fe20007ffe0ff */
[----:B------:R-:W-:Y:S01]  /*0250*/  IMAD.WIDE R2, R6, R36, c[0x0][0x168] ;  /* 0x00005a0006027625 */ /* 0x000fe200078e0224 */
[----:B------:R-:W-:Y:S02]  /*0260*/  LEA.HI.SX32 R32, R32, R7, 0x1c ;  /* 0x0000000720207211 */ /* 0x000fe400078fe2ff */
[----:B------:R-:W-:Y:S01]  /*0270*/  IADD3 R38, P0, R4, 0x3800, RZ ;  /* 0x0000380004267810 */ /* 0x000fe20007f1e0ff */
[----:B------:R-:W-:Y:S01]  /*0280*/  IMAD R9, R0, 0xc4, R9 ;  /* 0x000000c400097824 */ /* 0x000fe200078e0209 */
[----:B------:R-:W-:Y:S01]  /*0290*/  MOV R0, R2 ;  /* 0x0000000200007202 */ /* 0x000fe20000000f00 */
[----:B------:R-:W-:Y:S01]  /*02a0*/  HFMA2.MMA R2, -RZ, RZ, 0, 0 ;  /* 0x00000000ff027435 */ /* 0x000fe200000001ff */
[-C--:B------:R-:W-:Y:S01]  /*02b0*/  IMAD.WIDE R28, R8, R36.reuse, c[0x0][0x168] ;  /* 0x00005a00081c7625 */ /* 0x080fe200078e0224 */
[----:B------:R-:W-:Y:S02]  /*02c0*/  IADD3.X R39, RZ, R5, RZ, P0, !PT ;  /* 0x00000005ff277210 */ /* 0x000fe400007fe4ff */
[----:B------:R-:W-:Y:S01]  /*02d0*/  ISETP.GT.AND P0, PT, R31, 0x3f, PT ;  /* 0x0000003f1f00780c */ /* 0x000fe20003f04270 */
[----:B------:R-:W-:-:S04]  /*02e0*/  IMAD.WIDE R36, R9, R36, c[0x0][0x160] ;  /* 0x0000580009247625 */ /* 0x000fc800078e0224 */
[----:B------:R-:W-:-:S02]  /*02f0*/  IMAD R30, R32, -0x1c, R31 ;  /* 0xffffffe4201e7824 */ /* 0x000fc400078e021f */
.L_x_0:
[----:B------:R-:W-:Y:S01]  /*0300*/  MOV R8, R0 ;  /* 0x0000000000087202 */ /* 0x000fe20000000f00 */
[----:B------:R-:W2:Y:S01]  /*0310*/  LDG.E.CONSTANT R24, [R28.64] ;  /* 0x000000041c187981 */ /* 0x000ea2000c1e9900 */
[----:B------:R-:W-:-:S03]  /*0320*/  MOV R9, R3 ;  /* 0x0000000300097202 */ /* 0x000fc60000000f00 */
[----:B------:R-:W3:Y:S04]  /*0330*/  LDG.E.128.CONSTANT R4, [R36.64] ;  /* 0x0000000424047981 */ /* 0x000ee8000c1e9d00 */
[----:B------:R-:W4:Y:S04]  /*0340*/  LDG.E.128.CONSTANT R12, [R36.64+0x3100] ;  /* 0x00310004240c7981 */ /* 0x000f28000c1e9d00 */
[----:B------:R-:W5:Y:S04]  /*0350*/  LDG.E.CONSTANT R42, [R8.64] ;  /* 0x00000004082a7981 */ /* 0x000f68000c1e9900 */
[----:B------:R-:W5:Y:S04]  /*0360*/  LDG.E.CONSTANT R22, [R38.64+-0x3800] ;  /* 0xffc8000426167981 */ /* 0x000f68000c1e9900 */
[----:B------:R-:W5:Y:S04]  /*0370*/  LDG.E.CONSTANT R40, [R38.64] ;  /* 0x0000000426287981 */ /* 0x000f68000c1e9900 */
[----:B------:R-:W5:Y:S01]  /*0380*/  @!P0 LDG.E.CONSTANT R44, [R38.64+0x3800] ;  /* 0x00380004262c8981 */ /* 0x000f62000c1e9900 */
[----:B------:R-:W-:-:S03]  /*0390*/  SHF.L.U32 R35, R32, 0x9, RZ ;  /* 0x0000000920237819 */ /* 0x000fc600000006ff */
[----:B------:R-:W-:Y:S06]  /*03a0*/  BAR.SYNC 0x0 ;  /* 0x0000000000007b1d */ /* 0x000fec0000000000 */
[----:B--2---:R-:W-:Y:S04]  /*03b0*/  STS [R31.X4+0xfc0], R24 ;  /* 0x000fc0181f007388 */ /* 0x004fe80000004800 */
[----:B---3--:R-:W-:Y:S04]  /*03c0*/  STS.128 [R31.X16], R4 ;  /* 0x000000041f007388 */ /* 0x008fe8000000cc00 */
[----:B----4-:R-:W-:Y:S04]  /*03d0*/  STS.128 [R31.X16+0x700], R12 ;  /* 0x0007000c1f007388 */ /* 0x010fe8000000cc00 */
[----:B-----5:R-:W-:Y:S04]  /*03e0*/  STS [R31.X4+0x1340], R42 ;  /* 0x0013402a1f007388 */ /* 0x020fe80000004800 */
[----:B------:R-:W-:Y:S04]  /*03f0*/  STS [R31.X4+0xe00], R22 ;  /* 0x000e00161f007388 */ /* 0x000fe80000004800 */
[----:B------:R-:W-:Y:S04]  /*0400*/  STS [R31.X4+0x1180], R40 ;  /* 0x001180281f007388 */ /* 0x000fe80000004800 */
[----:B------:R-:W-:Y:S04]  /*0410*/  @!P0 STS [R31.X4+0x1500], R44 ;  /* 0x0015002c1f008388 */ /* 0x000fe80000004800 */
[----:B------:R-:W-:Y:S06]  /*0420*/  BAR.SYNC 0x0 ;  /* 0x0000000000007b1d */ /* 0x000fec0000000000 */
[----:B------:R-:W-:Y:S04]  /*0430*/  LDS R20, [R30.X4] ;  /* 0x000000001e147984 */ /* 0x000fe80000004800 */
[----:B------:R-:W0:Y:S04]  /*0440*/  LDS.128 R8, [R35+0xe00] ;  /* 0x000e000023087984 */ /* 0x000e280000000c00 */
[----:B------:R-:W1:Y:S04]  /*0450*/  LDS.128 R16, [R35+0xe80] ;  /* 0x000e800023107984 */ /* 0x000e680000000c00 */
[----:B------:R-:W2:Y:S04]  /*0460*/  LDS.128 R24, [R35+0xf00] ;  /* 0x000f000023187984 */ /* 0x000ea80000000c00 */
[----:B------:R-:W3:Y:S04]  /*0470*/  LDS.128 R4, [R35+0xf80] ;  /* 0x000f800023047984 */ /* 0x000ee80000000c00 */
[----:B------:R-:W4:Y:S04]  /*0480*/  LDS R12, [R30.X4+0x70] ;  /* 0x000070001e0c7984 */ /* 0x000f280000004800 */
[----:B------:R-:W5:Y:S01]  /*0490*/  LDS R15, [R30.X4+0xe0] ;  /* 0x0000e0001e0f7984 */ /* 0x000f620000004800 */
[----:B0-----:R-:W-:-:S02]  /*04a0*/  FFMA R8, R8, R20, R41 ;  /* 0x0000001408087223 */ /* 0x001fc40000000029 */
[C---:B-1----:R-:W-:Y:S02]  /*04b0*/  FFMA R16, R20.reuse, R16, R43 ;  /* 0x0000001014107223 */ /* 0x042fe4000000002b */
[C---:B--2---:R-:W-:Y:S02]  /*04c0*/  FFMA R24, R20.reuse, R24, R21 ;  /* 0x0000001814187223 */ /* 0x044fe40000000015 */
[----:B---3--:R-:W-:Y:S02]  /*04d0*/  FFMA R20, R20, R4, R23 ;  /* 0x0000000414147223 */ /* 0x008fe40000000017 */
[----:B------:R-:W0:Y:S01]  /*04e0*/  LDS R4, [R30.X4+0x150] ;  /* 0x000150001e047984 */ /* 0x000e220000004800 */
[C---:B----4-:R-:W-:Y:S02]  /*04f0*/  FFMA R13, R12.reuse, R9, R8 ;  /* 0x000000090c0d7223 */ /* 0x050fe40000000008 */
[C---:B------:R-:W-:Y:S01]  /*0500*/  FFMA R16, R12.reuse, R17, R16 ;  /* 0x000000110c107223 */ /* 0x040fe20000000010 */
[----:B------:R-:W-:Y:S01]  /*0510*/  LDS R9, [R30.X4+0x1c0] ;  /* 0x0001c0001e097984 */ /* 0x000fe20000004800 */
[----:B------:R-:W-:-:S02]  /*0520*/  FFMA R25, R12, R25, R24 ;  /* 0x000000190c197223 */ /* 0x000fc40000000018 */
[----:B------:R-:W-:Y:S01]  /*0530*/  FFMA R5, R12, R5, R20 ;  /* 0x000000050c057223 */ /* 0x000fe20000000014 */
[----:B------:R-:W-:Y:S01]  /*0540*/  LDS R8, [R30.X4+0x230] ;  /* 0x000230001e087984 */ /* 0x000fe20000004800 */
[C---:B-----5:R-:W-:Y:S02]  /*0550*/  FFMA R10, R15.reuse, R10, R13 ;  /* 0x0000000a0f0a7223 */ /* 0x060fe4000000000d */
[C---:B------:R-:W-:Y:S01]  /*0560*/  FFMA R18, R15.reuse, R18, R16 ;  /* 0x000000120f127223 */ /* 0x040fe20000000010 */
[----:B------:R-:W1:Y:S01]  /*0570*/  LDS.128 R20, [R35+0xe10] ;  /* 0x000e100023147984 */ /* 0x000e620000000c00 */
[C---:B------:R-:W-:Y:S02]  /*0580*/  FFMA R25, R15.reuse, R26, R25 ;  /* 0x0000001a0f197223 */ /* 0x040fe40000000019 */
[----:B------:R-:W-:Y:S02]  /*0590*/  FFMA R6, R15, R6, R5 ;  /* 0x000000060f067223 */ /* 0x000fe40000000005 */
[----:B------:R-:W2:Y:S01]  /*05a0*/  LDS.128 R12, [R35+0xe90] ;  /* 0x000e9000230c7984 */ /* 0x000ea20000000c00 */
[----:B0-----:R-:W-:-:S02]  /*05b0*/  FFMA R10, R4, R11, R10 ;  /* 0x0000000b040a7223 */ /* 0x001fc4000000000a */
[C---:B------:R-:W-:Y:S01]  /*05c0*/  FFMA R5, R4.reuse, R19, R18 ;  /* 0x0000001304057223 */ /* 0x040fe20000000012 */
[----:B------:R-:W-:Y:S01]  /*05d0*/  LDS R11, [R30.X4+0x2a0] ;  /* 0x0002a0001e0b7984 */ /* 0x000fe20000004800 */
[----:B------:R-:W-:-:S03]  /*05e0*/  FFMA R27, R4, R27, R25 ;  /* 0x0000001b041b7223 */ /* 0x000fc60000000019 */
[----:B------:R-:W0:Y:S01]  /*05f0*/  LDS.128 R16, [R35+0xf10] ;  /* 0x000f100023107984 */ /* 0x000e220000000c00 */
[----:B-1----:R-:W-:Y:S02]  /*0600*/  FFMA R20, R20, R9, R10 ;  /* 0x0000000914147223 */ /* 0x002fe4000000000a */
[----:B------:R-:W-:Y:S02]  /*0610*/  FFMA R10, R4, R7, R6 ;  /* 0x00000007040a7223 */ /* 0x000fe40000000006 */
[C---:B--2---:R-:W-:Y:S02]  /*0620*/  FFMA R12, R9.reuse, R12, R5 ;  /* 0x0000000c090c7223 */ /* 0x044fe40000000005 */
[----:B------:R-:W1:Y:S02]  /*0630*/  LDS.128 R4, [R35+0xf90] ;  /* 0x000f900023047984 */ /* 0x000e640000000c00 */
[----:B------:R-:W-:Y:S02]  /*0640*/  FFMA R13, R8, R13, R12 ;  /* 0x0000000d080d7223 */ /* 0x000fe4000000000c */
[----:B------:R-:W2:Y:S01]  /*0650*/  LDS R12, [R30.X4+0x310] ;  /* 0x000310001e0c7984 */ /* 0x000ea20000004800 */
[----:B0-----:R-:W-:-:S03]  /*0660*/  FFMA R16, R9, R16, R27 ;  /* 0x0000001009107223 */ /* 0x001fc6000000001b */
[----:B------:R-:W-:Y:S01]  /*0670*/  LDS.128 R24, [R35+0xe20] ;  /* 0x000e200023187984 */ /* 0x000fe20000000c00 */
[----:B-1----:R-:W-:-:S04]  /*0680*/  FFMA R4, R9, R4, R10 ;  /* 0x0000000409047223 */ /* 0x002fc8000000000a */
[C---:B------:R-:W-:Y:S02]  /*0690*/  FFMA R4, R8.reuse, R5, R4 ;  /* 0x0000000508047223 */ /* 0x040fe40000000004 */
[----:B------:R-:W0:Y:S01]  /*06a0*/  LDS R5, [R30.X4+0x380] ;  /* 0x000380001e057984 */ /* 0x000e220000004800 */
[C---:B------:R-:W-:Y:S02]  /*06b0*/  FFMA R21, R8.reuse, R21, R20 ;  /* 0x0000001508157223 */ /* 0x040fe40000000014 */
[----:B------:R-:W-:Y:S02]  /*06c0*/  FFMA R17, R8, R17, R16 ;  /* 0x0000001108117223 */ /* 0x000fe40000000010 */
[C---:B------:R-:W-:Y:S02]  /*06d0*/  FFMA R21, R11.reuse, R22, R21 ;  /* 0x000000160b157223 */ /* 0x040fe40000000015 */
[----:B------:R-:W-:Y:S02]  /*06e0*/  FFMA R17, R11, R18, R17 ;  /* 0x000000120b117223 */ /* 0x000fe40000000011 */
[----:B--2---:R-:W-:-:S02]  /*06f0*/  FFMA R21, R12, R23, R21 ;  /* 0x000000170c157223 */ /* 0x004fc40000000015 */
[C---:B------:R-:W-:Y:S02]  /*0700*/  FFMA R14, R11.reuse, R14, R13 ;  /* 0x0000000e0b0e7223 */ /* 0x040fe4000000000d */
[----:B------:R-:W-:Y:S02]  /*0710*/  FFMA R13, R11, R6, R4 ;  /* 0x000000060b0d7223 */ /* 0x000fe40000000004 */
[C---:B------:R-:W-:Y:S01]  /*0720*/  FFMA R6, R12.reuse, R19, R17 ;  /* 0x000000130c067223 */ /* 0x040fe20000000011 */
[----:B------:R-:W1:Y:S04]  /*0730*/  LDS.128 R8, [R35+0xea0] ;  /* 0x000ea00023087984 */ /* 0x000e680000000c00 */
[----:B------:R-:W2:Y:S04]  /*0740*/  LDS.128 R16, [R35+0xfa0] ;  /* 0x000fa00023107984 */ /* 0x000ea80000000c00 */
[----:B------:R-:W3:Y:S01]  /*0750*/  LDS R4, [R30.X4+0x3f0] ;  /* 0x0003f0001e047984 */ /* 0x000ee20000004800 */
[----:B------:R-:W-:-:S03]  /*0760*/  FFMA R13, R12, R7, R13 ;  /* 0x000000070c0d7223 */ /* 0x000fc6000000000d */
[----:B------:R-:W4:Y:S01]  /*0770*/  LDS R7, [R30.X4+0x460] ;  /* 0x000460001e077984 */ /* 0x000f220000004800 */
[----:B0-----:R-:W-:-:S03]  /*0780*/  FFMA R24, R24, R5, R21 ;  /* 0x0000000518187223 */ /* 0x001fc60000000015 */
[----:B------:R-:W0:Y:S01]  /*0790*/  LDS.128 R20, [R35+0xf20] ;  /* 0x000f200023147984 */ /* 0x000e220000000c00 */
[----:B------:R-:W-:-:S04]  /*07a0*/  FFMA R14, R12, R15, R14 ;  /* 0x0000000f0c0e7223 */ /* 0x000fc8000000000e */
[C---:B-1----:R-:W-:Y:S02]  /*07b0*/  FFMA R8, R5.reuse, R8, R14 ;  /* 0x0000000805087223 */ /* 0x042fe4000000000e */
[----:B--2---:R-:W-:Y:S02]  /*07c0*/  FFMA R13, R5, R16, R13 ;  /* 0x00000010050d7223 */ /* 0x004fe4000000000d */
[----:B------:R-:W1:Y:S01]  /*07d0*/  LDS R16, [R30.X4+0x4d0] ;  /* 0x0004d0001e107984 */ /* 0x000e620000004800 */
[C---:B---3--:R-:W-:Y:S02]  /*07e0*/  FFMA R25, R4.reuse, R25, R24 ;  /* 0x0000001904197223 */ /* 0x048fe40000000018 */
[C---:B------:R-:W-:Y:S02]  /*07f0*/  FFMA R9, R4.reuse, R9, R8 ;  /* 0x0000000904097223 */ /* 0x040fe40000000008 */
[----:B------:R-:W-:Y:S02]  /*0800*/  FFMA R17, R4, R17, R13 ;  /* 0x0000001104117223 */ /* 0x000fe4000000000d */
[----:B------:R-:W-:Y:S01]  /*0810*/  LDS.128 R12, [R35+0xe30] ;  /* 0x000e3000230c7984 */ /* 0x000fe20000000c00 */
[----:B----4-:R-:W-:-:S02]  /*0820*/  FFMA R25, R7, R26, R25 ;  /* 0x0000001a07197223 */ /* 0x010fc40000000019 */
[----:B------:R-:W-:Y:S02]  /*0830*/  FFMA R10, R7, R10, R9 ;  /* 0x0000000a070a7223 */ /* 0x000fe40000000009 */
[----:B0-----:R-:W-:Y:S02]  /*0840*/  FFMA R6, R5, R20, R6 ;  /* 0x0000001405067223 */ /* 0x001fe40000000006 */
[----:B------:R-:W-:Y:S01]  /*0850*/  FFMA R18, R7, R18, R17 ;  /* 0x0000001207127223 */ /* 0x000fe20000000011 */
[----:B------:R-:W-:Y:S01]  /*0860*/  LDS R20, [R30.X4+0x5b0] ;  /* 0x0005b0001e147984 */ /* 0x000fe20000004800 */
[----:B------:R-:W-:-:S03]  /*0870*/  FFMA R5, R4, R21, R6 ;  /* 0x0000001504057223 */ /* 0x000fc60000000006 */
[----:B------:R-:W0:Y:S01]  /*0880*/  LDS R21, [R30.X4+0x540] ;  /* 0x000540001e157984 */ /* 0x000e220000004800 */
[----:B------:R-:W-:-:S03]  /*0890*/  FFMA R22, R7, R22, R5 ;  /* 0x0000001607167223 */ /* 0x000fc60000000005 */
[----:B------:R-:W2:Y:S01]  /*08a0*/  LDS.128 R4, [R35+0xeb0] ;  /* 0x000eb00023047984 */ /* 0x000ea20000000c00 */
[C---:B-1----:R-:W-:Y:S02]  /*08b0*/  FFMA R25, R16.reuse, R27, R25 ;  /* 0x0000001b10197223 */ /* 0x042fe40000000019 */
[C---:B------:R-:W-:Y:S01]  /*08c0*/  FFMA R17, R16.reuse, R11, R10 ;  /* 0x0000000b10117223 */ /* 0x040fe2000000000a */
[----:B------:R-:W-:Y:S01]  /*08d0*/  LDS R27, [R30.X4+0x620] ;  /* 0x000620001e1b7984 */ /* 0x000fe20000004800 */
[----:B------:R-:W-:-:S03]  /*08e0*/  FFMA R23, R16, R23, R22 ;  /* 0x0000001710177223 */ /* 0x000fc60000000016 */
[----:B------:R-:W1:Y:S01]  /*08f0*/  LDS.128 R8, [R35+0xf30] ;  /* 0x000f300023087984 */ /* 0x000e620000000c00 */
[----:B0-----:R-:W-:Y:S02]  /*0900*/  FFMA R25, R12, R21, R25 ;  /* 0x000000150c197223 */ /* 0x001fe40000000019 */
[----:B------:R-:W-:Y:S02]  /*0910*/  FFMA R12, R16, R19, R18 ;  /* 0x00000013100c7223 */ /* 0x000fe40000000012 */
[C---:B--2---:R-:W-:Y:S02]  /*0920*/  FFMA R4, R21.reuse, R4, R17 ;  /* 0x0000000415047223 */ /* 0x044fe40000000011 */
[----:B------:R-:W0:Y:S01]  /*0930*/  LDS.128 R16, [R35+0xfb0] ;  /* 0x000fb00023107984 */ /* 0x000e220000000c00 */
[C---:B------:R-:W-:Y:S02]  /*0940*/  FFMA R25, R20.reuse, R13, R25 ;  /* 0x0000000d14197223 */ /* 0x040fe40000000019 */
[----:B------:R-:W-:Y:S01]  /*0950*/  FFMA R5, R20, R5, R4 ;  /* 0x0000000514057223 */ /* 0x000fe20000000004 */
[----:B------:R-:W-:Y:S01]  /*0960*/  LDS R13, [R30.X4+0x700] ;  /* 0x000700001e0d7984 */ /* 0x000fe20000004800 */
[----:B-1----:R-:W-:-:S04]  /*0970*/  FFMA R8, R21, R8, R23 ;  /* 0x0000000815087223 */ /* 0x002fc80000000017 */
[----:B------:R-:W-:Y:S02]  /*0980*/  FFMA R9, R20, R9, R8 ;  /* 0x0000000914097223 */ /* 0x000fe40000000008 */
[----:B------:R-:W1:Y:S01]  /*0990*/  LDS R8, [R30.X4+0x690] ;  /* 0x000690001e087984 */ /* 0x000e620000004800 */
[C---:B------:R-:W-:Y:S02]  /*09a0*/  FFMA R14, R27.reuse, R14, R25 ;  /* 0x0000000e1b0e7223 */ /* 0x040fe40000000019 */
[C---:B------:R-:W-:Y:S02]  /*09b0*/  FFMA R6, R27.reuse, R6, R5 ;  /* 0x000000061b067223 */ /* 0x040fe40000000005 */
[----:B------:R-:W-:Y:S02]  /*09c0*/  FFMA R10, R27, R10, R9 ;  /* 0x0000000a1b0a7223 */ /* 0x000fe40000000009 */
[----:B0-----:R-:W-:-:S04]  /*09d0*/  FFMA R12, R21, R16, R12 ;  /* 0x00000010150c7223 */ /* 0x001fc8000000000c */
[----:B------:R-:W-:Y:S02]  /*09e0*/  FFMA R12, R20, R17, R12 ;  /* 0x00000011140c7223 */ /* 0x000fe4000000000c */
[----:B------:R-:W-:Y:S02]  /*09f0*/  LDS.128 R20, [R35+0xe40] ;  /* 0x000e400023147984 */ /* 0x000fe40000000c00 */
[----:B------:R-:W-:Y:S02]  /*0a00*/  FFMA R18, R27, R18, R12 ;  /* 0x000000121b127223 */ /* 0x000fe4000000000c */
[----:B------:R-:W0:Y:S04]  /*0a10*/  LDS.128 R24, [R35+0xec0] ;  /* 0x000ec00023187984 */ /* 0x000e280000000c00 */
[----:B------:R-:W2:Y:S01]  /*0a20*/  LDS R12, [R30.X4+0x770] ;  /* 0x000770001e0c7984 */ /* 0x000ea20000004800 */
[----:B-1----:R-:W-:-:S02]  /*0a30*/  FFMA R9, R8, R7, R6 ;  /* 0x0000000708097223 */ /* 0x002fc40000000006 */
[C---:B------:R-:W-:Y:S01]  /*0a40*/  FFMA R15, R8.reuse, R15, R14 ;  /* 0x0000000f080f7223 */ /* 0x040fe2000000000e */
[----:B------:R-:W1:Y:S01]  /*0a50*/  LDS.128 R4, [R35+0xf40] ;  /* 0x000f400023047984 */ /* 0x000e620000000c00 */
[C---:B------:R-:W-:Y:S02]  /*0a60*/  FFMA R14, R8.reuse, R11, R10 ;  /* 0x0000000b080e7223 */ /* 0x040fe4000000000a */
[----:B------:R-:W-:Y:S02]  /*0a70*/  FFMA R18, R8, R19, R18 ;  /* 0x0000001308127223 */ /* 0x000fe40000000012 */
[----:B------:R-:W-:Y:S01]  /*0a80*/  LDS R19, [R30.X4+0x7e0] ;  /* 0x0007e0001e137984 */ /* 0x000fe20000004800 */
[----:B0-----:R-:W-:-:S03]  /*0a90*/  FFMA R24, R13, R24, R9 ;  /* 0x000000180d187223 */ /* 0x001fc60000000009 */
[----:B------:R-:W0:Y:S01]  /*0aa0*/  LDS.128 R8, [R35+0xfc0] ;  /* 0x000fc00023087984 */ /* 0x000e220000000c00 */
[----:B------:R-:W-:Y:S02]  /*0ab0*/  FFMA R15, R20, R13, R15 ;  /* 0x0000000d140f7223 */ /* 0x000fe4000000000f */
[C---:B--2---:R-:W-:Y:S01]  /*0ac0*/  FFMA R25, R12.reuse, R25, R24 ;  /* 0x000000190c197223 */ /* 0x044fe20000000018 */
[----:B------:R-:W-:Y:S01]  /*0ad0*/  LDS R20, [R30.X4+0x930] ;  /* 0x000930001e147984 */ /* 0x000fe20000004800 */
[----:B------:R-:W-:-:S03]  /*0ae0*/  FFMA R17, R12, R21, R15 ;  /* 0x000000150c117223 */ /* 0x000fc6000000000f */
[----:B------:R-:W-:Y:S01]  /*0af0*/  LDS R21, [R30.X4+0x8c0] ;  /* 0x0008c0001e157984 */ /* 0x000fe20000004800 */
[----:B-1----:R-:W-:-:S04]  /*0b00*/  FFMA R4, R13, R4, R14 ;  /* 0x000000040d047223 */ /* 0x002fc8000000000e */
[C---:B------:R-:W-:Y:S02]  /*0b10*/  FFMA R5, R12.reuse, R5, R4 ;  /* 0x000000050c057223 */ /* 0x040fe40000000004 */
[----:B0-----:R-:W-:Y:S02]  /*0b20*/  FFMA R18, R13, R8, R18 ;  /* 0x000000080d127223 */ /* 0x001fe40000000012 */
[----:B------:R-:W0:Y:S02]  /*0b30*/  LDS R8, [R30.X4+0x850] ;  /* 0x000850001e087984 */ /* 0x000e240000004800 */
[----:B------:R-:W-:Y:S02]  /*0b40*/  FFMA R9, R12, R9, R18 ;  /* 0x000000090c097223 */ /* 0x000fe40000000012 */
[----:B------:R-:W1:Y:S01]  /*0b50*/  LDS.128 R12, [R35+0xe50] ;  /* 0x000e5000230c7984 */ /* 0x000e620000000c00 */
[C---:B------:R-:W-:Y:S02]  /*0b60*/  FFMA R22, R19.reuse, R22, R17 ;  /* 0x0000001613167223 */ /* 0x040fe40000000011 */
[----:B------:R-:W-:-:S02]  /*0b70*/  FFMA R5, R19, R6, R5 ;  /* 0x0000000613057223 */ /* 0x000fc40000000005 */
[C---:B------:R-:W-:Y:S02]  /*0b80*/  FFMA R10, R19.reuse, R10, R9 ;  /* 0x0000000a130a7223 */ /* 0x040fe40000000009 */
[----:B------:R-:W-:Y:S02]  /*0b90*/  FFMA R26, R19, R26, R25 ;  /* 0x0000001a131a7223 */ /* 0x000fe40000000019 */
[----:B------:R-:W2:Y:S01]  /*0ba0*/  LDS.128 R16, [R35+0xed0] ;  /* 0x000ed00023107984 */ /* 0x000ea20000000c00 */
[C---:B0-----:R-:W-:Y:S02]  /*0bb0*/  FFMA R23, R8.reuse, R23, R22 ;  /* 0x0000001708177223 */ /* 0x041fe40000000016 */
[----:B------:R-:W-:Y:S02]  /*0bc0*/  FFMA R26, R8, R27, R26 ;  /* 0x0000001b081a7223 */ /* 0x000fe4000000001a */
[----:B-1----:R-:W-:Y:S01]  /*0bd0*/  FFMA R23, R12, R21, R23 ;  /* 0x000000150c177223 */ /* 0x002fe20000000017 */
[----:B------:R-:W-:Y:S01]  /*0be0*/  LDS R27, [R30.X4+0x9a0] ;  /* 0x0009a0001e1b7984 */ /* 0x000fe20000004800 */
[----:B------:R-:W-:-:S02]  /*0bf0*/  FFMA R22, R8, R7, R5 ;  /* 0x0000000708167223 */ /* 0x000fc40000000005 */
[----:B------:R-:W-:Y:S01]  /*0c00*/  FFMA R12, R8, R11, R10 ;  /* 0x0000000b080c7223 */ /* 0x000fe2000000000a */
[----:B------:R-:W0:Y:S04]  /*0c10*/  LDS.128 R4, [R35+0xf50] ;  /* 0x000f500023047984 */ /* 0x000e280000000c00 */
[----:B------:R-:W1:Y:S01]  /*0c20*/  LDS.128 R8, [R35+0xfd0] ;  /* 0x000fd00023087984 */ /* 0x000e620000000c00 */
[C---:B--2---:R-:W-:Y:S02]  /*0c30*/  FFMA R16, R21.reuse, R16, R26 ;  /* 0x0000001015107223 */ /* 0x044fe4000000001a */
[C---:B------:R-:W-:Y:S02]  /*0c40*/  FFMA R25, R20.reuse, R13, R23 ;  /* 0x0000000d14197223 */ /* 0x040fe40000000017 */
[----:B------:R-:W-:Y:S01]  /*0c50*/  FFMA R17, R20, R17, R16 ;  /* 0x0000001114117223 */ /* 0x000fe20000000010 */
[----:B------:R-:W-:Y:S01]  /*0c60*/  LDS R13, [R30.X4+0xa80] ;  /* 0x000a80001e0d7984 */ /* 0x000fe20000004800 */
[----:B0-----:R-:W-:-:S02]  /*0c70*/  FFMA R4, R21, R4, R22 ;  /* 0x0000000415047223 */ /* 0x001fc40000000016 */
[----:B-1----:R-:W-:Y:S02]  /*0c80*/  FFMA R12, R21, R8, R12 ;  /* 0x00000008150c7223 */ /* 0x002fe4000000000c */
[----:B------:R-:W0:Y:S01]  /*0c90*/  LDS R8, [R30.X4+0xa10] ;  /* 0x000a10001e087984 */ /* 0x000e220000004800 */
[C---:B------:R-:W-:Y:S02]  /*0ca0*/  FFMA R5, R20.reuse, R5, R4 ;  /* 0x0000000514057223 */ /* 0x040fe40000000004 */
[----:B------:R-:W-:Y:S02]  /*0cb0*/  FFMA R9, R20, R9, R12 ;  /* 0x0000000914097223 */ /* 0x000fe4000000000c */
[----:B------:R-:W1:Y:S01]  /*0cc0*/  LDS.128 R20, [R35+0xe60] ;  /* 0x000e600023147984 */ /* 0x000e620000000c00 */
[C---:B------:R-:W-:Y:S02]  /*0cd0*/  FFMA R14, R27.reuse, R14, R25 ;  /* 0x0000000e1b0e7223 */ /* 0x040fe40000000019 */
[C---:B------:R-:W-:Y:S01]  /*0ce0*/  FFMA R10, R27.reuse, R10, R9 ;  /* 0x0000000a1b0a7223 */ /* 0x040fe20000000009 */
[----:B------:R-:W-:Y:S01]  /*0cf0*/  LDS R12, [R30.X4+0xaf0] ;  /* 0x000af0001e0c7984 */ /* 0x000fe20000004800 */
[----:B------:R-:W-:-:S02]  /*0d00*/  FFMA R18, R27, R18, R17 ;  /* 0x000000121b127223 */ /* 0x000fc40000000011 */
[----:B------:R-:W-:Y:S02]  /*0d10*/  FFMA R5, R27, R6, R5 ;  /* 0x000000061b057223 */ /* 0x000fe40000000005 */
[----:B------:R-:W2:Y:S01]  /*0d20*/  LDS.128 R24, [R35+0xee0] ;  /* 0x000ee00023187984 */ /* 0x000ea20000000c00 */
[C---:B0-----:R-:W-:Y:S02]  /*0d30*/  FFMA R15, R8.reuse, R15, R14 ;  /* 0x0000000f080f7223 */ /* 0x041fe4000000000e */
[C---:B------:R-:W-:Y:S02]  /*0d40*/  FFMA R18, R8.reuse, R19, R18 ;  /* 0x0000001308127223 */ /* 0x040fe40000000012 */
[----:B------:R-:W-:Y:S01]  /*0d50*/  FFMA R14, R8, R7, R5 ;  /* 0x00000007080e7223 */ /* 0x000fe20000000005 */
[----:B------:R-:W-:Y:S01]  /*0d60*/  LDS R19, [R30.X4+0xb60] ;  /* 0x000b60001e137984 */ /* 0x000fe20000004800 */
[----:B-1----:R-:W-:Y:S02]  /*0d70*/  FFMA R17, R20, R13, R15 ;  /* 0x0000000d14117223 */ /* 0x002fe4000000000f */
[----:B------:R-:W-:Y:S01]  /*0d80*/  FFMA R15, R8, R11, R10 ;  /* 0x0000000b080f7223 */ /* 0x000fe2000000000a */
[----:B------:R-:W-:Y:S04]  /*0d90*/  LDS.128 R4, [R35+0xf60] ;  /* 0x000f600023047984 */ /* 0x000fe80000000c00 */
[----:B------:R-:W0:Y:S01]  /*0da0*/  LDS.128 R8, [R35+0xfe0] ;  /* 0x000fe00023087984 */ /* 0x000e220000000c00 */
[----:B--2---:R-:W-:-:S02]  /*0db0*/  FFMA R18, R13, R24, R18 ;  /* 0x000000180d127223 */ /* 0x004fc40000000012 */
[C---:B------:R-:W-:Y:S01]  /*0dc0*/  FFMA R17, R12.reuse, R21, R17 ;  /* 0x000000150c117223 */ /* 0x040fe20000000011 */
[----:B------:R-:W-:Y:S01]  /*0dd0*/  LDS R20, [R30.X4+0xcb0] ;  /* 0x000cb0001e147984 */ /* 0x000fe20000004800 */
[----:B------:R-:W-:-:S03]  /*0de0*/  FFMA R25, R12, R25, R18 ;  /* 0x000000190c197223 */ /* 0x000fc60000000012 */
[----:B------:R-:W-:Y:S01]  /*0df0*/  LDS R21, [R30.X4+0xc40] ;  /* 0x000c40001e157984 */ /* 0x000fe20000004800 */
[----:B0-----:R-:W-:-:S03]  /*0e00*/  FFMA R15, R13, R8, R15 ;  /* 0x000000080d0f7223 */ /* 0x001fc6000000000f */
[----:B------:R-:W0:Y:S01]  /*0e10*/  LDS R8, [R30.X4+0xbd0] ;  /* 0x000bd0001e087984 */ /* 0x000e220000004800 */
[----:B------:R-:W-:Y:S02]  /*0e20*/  FFMA R4, R13, R4, R14 ;  /* 0x000000040d047223 */ /* 0x000fe4000000000e */
[C---:B------:R-:W-:Y:S02]  /*0e30*/  FFMA R9, R12.reuse, R9, R15 ;  /* 0x000000090c097223 */ /* 0x040fe4000000000f */
[----:B------:R-:W-:Y:S02]  /*0e40*/  FFMA R5, R12, R5, R4 ;  /* 0x000000050c057223 */ /* 0x000fe40000000004 */
[----:B------:R-:W1:Y:S01]  /*0e50*/  LDS.128 R12, [R35+0xe70] ;  /* 0x000e7000230c7984 */ /* 0x000e620000000c00 */
[C---:B------:R-:W-:Y:S02]  /*0e60*/  FFMA R22, R19.reuse, R22, R17 ;  /* 0x0000001613167223 */ /* 0x040fe40000000011 */
[----:B------:R-:W-:-:S02]  /*0e70*/  FFMA R5, R19, R6, R5 ;  /* 0x0000000613057223 */ /* 0x000fc40000000005 */
[C---:B------:R-:W-:Y:S02]  /*0e80*/  FFMA R10, R19.reuse, R10, R9 ;  /* 0x0000000a130a7223 */ /* 0x040fe40000000009 */
[----:B------:R-:W-:Y:S02]  /*0e90*/  FFMA R25, R19, R26, R25 ;  /* 0x0000001a13197223 */ /* 0x000fe40000000019 */
[----:B------:R-:W-:Y:S01]  /*0ea0*/  LDS.128 R16, [R35+0xef0] ;  /* 0x000ef00023107984 */ /* 0x000fe20000000c00 */
[C---:B0-----:R-:W-:Y:S02]  /*0eb0*/  FFMA R23, R8.reuse, R23, R22 ;  /* 0x0000001708177223 */ /* 0x041fe40000000016 */
[C---:B------:R-:W-:Y:S02]  /*0ec0*/  FFMA R22, R8.reuse, R7, R5 ;  /* 0x0000000708167223 */ /* 0x040fe40000000005 */
[----:B------:R-:W0:Y:S01]  /*0ed0*/  LDS.128 R4, [R35+0xf70] ;  /* 0x000f700023047984 */ /* 0x000e220000000c00 */
[----:B------:R-:W-:-:S02]  /*0ee0*/  FFMA R27, R8, R27, R25 ;  /* 0x0000001b081b7223 */ /* 0x000fc40000000019 */
[----:B-1----:R-:W-:Y:S02]  /*0ef0*/  FFMA R23, R12, R21, R23 ;  /* 0x000000150c177223 */ /* 0x002fe40000000017 */
[----:B------:R-:W-:Y:S02]  /*0f00*/  FFMA R12, R8, R11, R10 ;  /* 0x0000000b080c7223 */ /* 0x000fe4000000000a */
[----:B------:R-:W1:Y:S01]  /*0f10*/  LDS.128 R8, [R35+0xff0] ;  /* 0x000ff00023087984 */ /* 0x000e620000000c00 */
[----:B------:R-:W-:-:S03]  /*0f20*/  FFMA R13, R20, R13, R23 ;  /* 0x0000000d140d7223 */ /* 0x000fc60000000017 */
[----:B------:R-:W2:Y:S01]  /*0f30*/  LDS R23, [R30.X4+0xd20] ;  /* 0x000d20001e177984 */ /* 0x000ea20000004800 */
[----:B------:R-:W-:Y:S02]  /*0f40*/  IADD3 R38, P1, R38, 0x80, RZ ;  /* 0x0000008026267810 */ /* 0x000fe40007f3e0ff */
[----:B------:R-:W-:Y:S02]  /*0f50*/  IADD3 R2, R2, 0x1, RZ ;  /* 0x0000000102027810 */ /* 0x000fe40007ffe0ff */
[----:B------:R-:W-:Y:S02]  /*0f60*/  IADD3.X R39, RZ, R39, RZ, P1, !PT ;  /* 0x00000027ff277210 */ /* 0x000fe40000ffe4ff */
[----:B------:R-:W-:Y:S01]  /*0f70*/  IADD3 R36, P1, R36, 0x6200, RZ ;  /* 0x0000620024247810 */ /* 0x000fe20007f3e0ff */
[----:B0-----:R-:W-:Y:S02]  /*0f80*/  FFMA R22, R21, R4, R22 ;  /* 0x0000000415167223 */ /* 0x001fe40000000016 */
[----:B------:R-:W0:Y:S01]  /*0f90*/  LDS R4, [R30.X4+0xd90] ;  /* 0x000d90001e047984 */ /* 0x000e220000004800 */
[----:B------:R-:W-:-:S02]  /*0fa0*/  IADD3.X R37, RZ, R37, RZ, P1, !PT ;  /* 0x00000025ff257210 */ /* 0x000fc40000ffe4ff */
[----:B------:R-:W-:Y:S01]  /*0fb0*/  ISETP.NE.AND P1, PT, R2, 0x10, PT ;  /* 0x000000100200780c */ /* 0x000fe20003f25270 */
[C---:B------:R-:W-:Y:S02]  /*0fc0*/  FFMA R16, R21.reuse, R16, R27 ;  /* 0x0000001015107223 */ /* 0x040fe4000000001b */
[----:B-1----:R-:W-:Y:S02]  /*0fd0*/  FFMA R8, R21, R8, R12 ;  /* 0x0000000815087223 */ /* 0x002fe4000000000c */
[C---:B------:R-:W-:Y:S02]  /*0fe0*/  FFMA R16, R20.reuse, R17, R16 ;  /* 0x0000001114107223 */ /* 0x040fe40000000010 */
[C---:B------:R-:W-:Y:S02]  /*0ff0*/  FFMA R5, R20.reuse, R5, R22 ;  /* 0x0000000514057223 */ /* 0x040fe40000000016 */
[----:B------:R-:W-:Y:S01]  /*1000*/  FFMA R8, R20, R9, R8 ;  /* 0x0000000914087223 */ /* 0x000fe20000000008 */
[----:B------:R-:W-:Y:S01]  /*1010*/  IADD3 R28, P3, R28, 0x80, RZ ;  /* 0x000000801c1c7810 */ /* 0x000fe20007f7e0ff */
[C---:B--2---:R-:W-:Y:S01]  /*1020*/  FFMA R13, R23.reuse, R14, R13 ;  /* 0x0000000e170d7223 */ /* 0x044fe2000000000d */
[----:B------:R-:W-:Y:S01]  /*1030*/  IADD3 R0, P2, R0, 0x80, RZ ;  /* 0x0000008000007810 */ /* 0x000fe20007f5e0ff */
[----:B------:R-:W-:-:S02]  /*1040*/  FFMA R16, R23, R18, R16 ;  /* 0x0000001217107223 */ /* 0x000fc40000000010 */
[C---:B------:R-:W-:Y:S02]  /*1050*/  FFMA R5, R23.reuse, R6, R5 ;  /* 0x0000000617057223 */ /* 0x040fe40000000005 */
[----:B------:R-:W-:Y:S01]  /*1060*/  FFMA R8, R23, R10, R8 ;  /* 0x0000000a17087223 */ /* 0x000fe20000000008 */
[----:B------:R-:W-:Y:S02]  /*1070*/  IADD3.X R29, RZ, R29, RZ, P3, !PT ;  /* 0x0000001dff1d7210 */ /* 0x000fe40001ffe4ff */
[----:B------:R-:W-:Y:S01]  /*1080*/  IADD3.X R3, RZ, R3, RZ, P2, !PT ;  /* 0x00000003ff037210 */ /* 0x000fe200017fe4ff */
[C---:B0-----:R-:W-:Y:S02]  /*1090*/  FFMA R41, R4.reuse, R15, R13 ;  /* 0x0000000f04297223 */ /* 0x041fe4000000000d */
[C---:B------:R-:W-:Y:S02]  /*10a0*/  FFMA R43, R4.reuse, R19, R16 ;  /* 0x00000013042b7223 */ /* 0x040fe40000000010 */
[----:B------:R-:W-:-:S02]  /*10b0*/  FFMA R21, R4, R7, R5 ;  /* 0x0000000704157223 */ /* 0x000fc40000000005 */
[----:B------:R-:W-:Y:S01]  /*10c0*/  FFMA R23, R4, R11, R8 ;  /* 0x0000000b04177223 */ /* 0x000fe20000000008 */
[----:B------:R-:W-:Y:S05]  /*10d0*/  @P1 BRA `(.L_x_0) ;  /* 0xfffff22000001947 */ /* 0x000fea000383ffff */
[----:B------:R-:W-:Y:S01]  /*10e0*/  IMAD R3, R32, 0x310, R30 ;  /* 0x0000031020037824 */ /* 0x000fe200078e021e */
[----:B------:R-:W-:Y:S02]  /*10f0*/  FMNMX R41, RZ, R41, !PT ;  /* 0x00000029ff297209 */ /* 0x000fe40007800000 */
[----:B------:R-:W-:Y:S01]  /*1100*/  FMNMX R43, RZ, R43, !PT ;  /* 0x0000002bff2b7209 */ /* 0x000fe20007800000 */
[----:B------:R-:W-:Y:S01]  /*1110*/  IMAD R34, R34, 0xc40, R3 ;  /* 0x00000c4022227824 */ /* 0x000fe200078e0203 */
[----:B------:R-:W-:Y:S01]  /*1120*/  HFMA2.MMA R3, -RZ, RZ, 0, 2.384185791015625e-07 ;  /* 0x00000004ff037435 */ /* 0x000fe200000001ff */
[----:B------:R-:W-:Y:S02]  /*1130*/  FMNMX R21, RZ, R21, !PT ;  /* 0x00000015ff157209 */ /* 0x000fe40007800000 */
[----:B------:R-:W-:Y:S02]  /*1140*/  FMNMX R23, RZ, R23, !PT ;  /* 0x00000017ff177209 */ /* 0x000fe40007800000 */
[----:B------:R-:W-:-:S05]  /*1150*/  IADD3 R2, R33, R34, RZ ;  /* 0x0000002221027210 */ /* 0x000fca0007ffe0ff */
[----:B------:R-:W-:-:S05]  /*1160*/  IMAD.WIDE R2, R2, R3, c[0x0][0x170] ;  /* 0x00005c0002027625 */ /* 0x000fca00078e0203 */
[----:B------:R-:W-:Y:S04]  /*1170*/  STG.E [R2.64], R41 ;  /* 0x0000002902007986 */ /* 0x000fe8000c101904 */
[----:B------:R-:W-:Y:S04]  /*1180*/  STG.E [R2.64+0x310], R43 ;  /* 0x0003102b02007986 */ /* 0x000fe8000c101904 */
[----:B------:R-:W-:Y:S04]  /*1190*/  STG.E [R2.64+0x620], R21 ;  /* 0x0006201502007986 */ /* 0x000fe8000c101904 */
[----:B------:R-:W-:Y:S01]  /*11a0*/  STG.E [R2.64+0x930], R23 ;  /* 0x0009301702007986 */ /* 0x000fe2000c101904 */
[----:B------:R-:W-:Y:S05]  /*11b0*/  EXIT ;  /* 0x000000000000794d */ /* 0x000fea0003800000 */
.L_x_1:
[----:B------:R-:W-:-:S00]  /*11c0*/  BRA `(.L_x_1) ;  /* 0xfffffff000007947 */ /* 0x000fc0000383ffff */
[----:B------:R-:W-:-:S00]  /*11d0*/  NOP ;  /* 0x0000000000007918 */ /* 0x000fc00000000000 */
        /* <DEDUP_REMOVED lines=10> */
.L_x_2:


//--------------------- .nv.shared.candidate0     --------------------------
	.section	.nv.shared.candidate0,"aw",@nobits
	.align	4
.nv.shared.candidate0:
	.zero		5632
